	.headerflags	@"EF_CUDA_TEXMODE_UNIFIED EF_CUDA_64BIT_ADDRESS EF_CUDA_ACCELERATORS EF_CUDA_SM90 EF_CUDA_VIRTUAL_SM(EF_CUDA_SM90)"
	.elftype	@"ET_EXEC"


//--------------------- .nv.info                  --------------------------
	.section	.nv.info,"",@"SHT_CUDA_INFO"
	.align	4


	//----- nvinfo : EIATTR_REGCOUNT
	.align		4
        /*0000*/ 	.byte	0x04, 0x2f
        /*0002*/ 	.short	(.L_1 - .L_0)
	.align		4
.L_0:
        /*0004*/ 	.word	index@(triton_poi_fused_convolution_37)
        /*0008*/ 	.word	0x0000000c


	//----- nvinfo : EIATTR_MIN_STACK_SIZE
	.align		4
.L_1:
        /*000c*/ 	.byte	0x04, 0x12
        /*000e*/ 	.short	(.L_3 - .L_2)
	.align		4
.L_2:
        /*0010*/ 	.word	index@(triton_poi_fused_convolution_37)
        /*0014*/ 	.word	0x00000000


	//----- nvinfo : EIATTR_FRAME_SIZE
	.align		4
.L_3:
        /*0018*/ 	.byte	0x04, 0x11
        /*001a*/ 	.short	(.L_5 - .L_4)
	.align		4
.L_4:
        /*001c*/ 	.word	index@(triton_poi_fused_convolution_37)
        /*0020*/ 	.word	0x00000000


	//----- nvinfo : EIATTR_MIN_STACK_SIZE
	.align		4
.L_5:
        /*0024*/ 	.byte	0x04, 0x12
        /*0026*/ 	.short	(.L_7 - .L_6)
	.align		4
.L_6:
        /*0028*/ 	.word	index@(triton_poi_fused_convolution_37)
        /*002c*/ 	.word	0x00000000
.L_7:


//--------------------- .nv.info.triton_poi_fused_convolution_37 --------------------------
	.section	.nv.info.triton_poi_fused_convolution_37,"",@"SHT_CUDA_INFO"
	.sectionflags	@""
	.align	4


	//----- nvinfo : EIATTR_CUDA_API_VERSION
	.align		4
        /*0000*/ 	.byte	0x04, 0x37
        /*0002*/ 	.short	(.L_9 - .L_8)
.L_8:
        /*0004*/ 	.word	0x0000007c


	//----- nvinfo : EIATTR_KPARAM_INFO
	.align		4
.L_9:
        /*0008*/ 	.byte	0x04, 0x17
        /*000a*/ 	.short	(.L_11 - .L_10)
.L_10:
        /*000c*/ 	.word	0x00000000
        /*0010*/ 	.short	0x0002
        /*0012*/ 	.short	0x0010
        /*0014*/ 	.byte	0x00, 0xf0, 0x11, 0x00


	//----- nvinfo : EIATTR_KPARAM_INFO
	.align		4
.L_11:
        /*0018*/ 	.byte	0x04, 0x17
        /*001a*/ 	.short	(.L_13 - .L_12)
.L_12:
        /*001c*/ 	.word	0x00000000
        /*0020*/ 	.short	0x0001
        /*0022*/ 	.short	0x0008
        /*0024*/ 	.byte	0x00, 0xf4, 0x21, 0x00


	//----- nvinfo : EIATTR_KPARAM_INFO
	.align		4
.L_13:
        /*0028*/ 	.byte	0x04, 0x17
        /*002a*/ 	.short	(.L_15 - .L_14)
.L_14:
        /*002c*/ 	.word	0x00000000
        /*0030*/ 	.short	0x0000
        /*0032*/ 	.short	0x0000
        /*0034*/ 	.byte	0x00, 0xf4, 0x21, 0x00


	//----- nvinfo : EIATTR_SPARSE_MMA_MASK
	.align		4
.L_15:
        /*0038*/ 	.byte	0x03, 0x50
        /*003a*/ 	.short	0x0000


	//----- nvinfo : EIATTR_MAXREG_COUNT
	.align		4
        /*003c*/ 	.byte	0x03, 0x1b
        /*003e*/ 	.short	0x00ff


	//----- nvinfo : EIATTR_EXIT_INSTR_OFFSETS
	.align		4
        /*0040*/ 	.byte	0x04, 0x1c
        /*0042*/ 	.short	(.L_17 - .L_16)


	//   ....[0]....
.L_16:
        /*0044*/ 	.word	0x00000130


	//----- nvinfo : EIATTR_REQNTID
	.align		4
.L_17:
        /*0048*/ 	.byte	0x04, 0x10
        /*004a*/ 	.short	(.L_19 - .L_18)
.L_18:
        /*004c*/ 	.word	0x00000080
        /*0050*/ 	.word	0x00000001
        /*0054*/ 	.word	0x00000001


	//----- nvinfo : EIATTR_CBANK_PARAM_SIZE
	.align		4
.L_19:
        /*0058*/ 	.byte	0x03, 0x19
        /*005a*/ 	.short	0x0014


	//----- nvinfo : EIATTR_PARAM_CBANK
	.align		4
        /*005c*/ 	.byte	0x04, 0x0a
        /*005e*/ 	.short	(.L_21 - .L_20)
	.align		4
.L_20:
        /*0060*/ 	.word	index@(.nv.constant0.triton_poi_fused_convolution_37)
        /*0064*/ 	.short	0x0210
        /*0066*/ 	.short	0x0014


	//----- nvinfo : EIATTR_SW_WAR
	.align		4
.L_21:
        /*0068*/ 	.byte	0x04, 0x36
        /*006a*/ 	.short	(.L_23 - .L_22)
.L_22:
        /*006c*/ 	.word	0x00000008
.L_23:


//--------------------- .nv.callgraph             --------------------------
	.section	.nv.callgraph,"",@"SHT_CUDA_CALLGRAPH"
	.align	4
	.sectionentsize	8
	.align		4
        /*0000*/ 	.word	0x00000000
	.align		4
        /*0004*/ 	.word	0xffffffff
	.align		4
        /*0008*/ 	.word	0x00000000
	.align		4
        /*000c*/ 	.word	0xfffffffe
	.align		4
        /*0010*/ 	.word	0x00000000
	.align		4
        /*0014*/ 	.word	0xfffffffd
	.align		4
        /*0018*/ 	.word	0x00000000
	.align		4
        /*001c*/ 	.word	0xfffffffc


//--------------------- .text.triton_poi_fused_convolution_37 --------------------------
	.section	.text.triton_poi_fused_convolution_37,"ax",@progbits
	.align	128
        .global         triton_poi_fused_convolution_37
        .type           triton_poi_fused_convolution_37,@function
        .size           triton_poi_fused_convolution_37,(.L_x_1 - triton_poi_fused_convolution_37)
        .other          triton_poi_fused_convolution_37,@"STO_CUDA_ENTRY STV_DEFAULT"
triton_poi_fused_convolution_37:
.text.triton_poi_fused_convolution_37:
[----:B------:R-:W-:Y:S01]  /*0000*/  LDC R1, c[0x0][0x28] ;  /* 0x00000a00ff017b82 */ /* 0x000fe20000000800 */
[----:B------:R-:W1:Y:S07]  /*0010*/  S2R R0, SR_TID.X ;  /* 0x0000000000007919 */ /* 0x000e6e0000002100 */
[----:B------:R-:W2:Y:S01]  /*0020*/  LDC.64 R4, c[0x0][0x218] ;  /* 0x00008600ff047b82 */ /* 0x000ea20000000a00 */
[----:B------:R-:W-:Y:S01]  /*0030*/  ULDC.64 UR4, c[0x0][0x208] ;  /* 0x0000820000047ab9 */ /* 0x000fe20000000a00 */
[----:B------:R-:W3:Y:S06]  /*0040*/  S2R R7, SR_CTAID.X ;  /* 0x0000000000077919 */ /* 0x000eec0000002500 */
[----:B------:R-:W4:Y:S01]  /*0050*/  LDC.64 R2, c[0x0][0x210] ;  /* 0x00008400ff027b82 */ /* 0x000f220000000a00 */
[----:B-1----:R-:W-:-:S02]  /*0060*/  LOP3.LUT R0, R0, 0x7f, RZ, 0xc0, !PT ;  /* 0x0000007f00007812 */ /* 0x002fc400078ec0ff */
[----:B---3--:R-:W-:-:S03]  /*0070*/  SHF.R.S32.HI R6, RZ, 0x18, R7 ;  /* 0x00000018ff067819 */ /* 0x008fc60000011407 */
[----:B------:R-:W-:Y:S01]  /*0080*/  IMAD R7, R7, 0x80, R0 ;  /* 0x0000008007077824 */ /* 0x000fe200078e0200 */
[----:B------:R-:W-:-:S03]  /*0090*/  SGXT R0, R6, 0x1 ;  /* 0x000000010600781a */ /* 0x000fc60000000200 */
[----:B----4-:R-:W-:Y:S01]  /*00a0*/  IMAD.WIDE R2, R7, 0x4, R2 ;  /* 0x0000000407027825 */ /* 0x010fe200078e0202 */
[----:B------:R-:W-:-:S04]  /*00b0*/  LEA.HI R0, R0, R7, RZ, 0x5 ;  /* 0x0000000700007211 */ /* 0x000fc800078f28ff */
[----:B------:R-:W-:-:S05]  /*00c0*/  LOP3.LUT R0, R0, 0xffffffe0, RZ, 0xc0, !PT ;  /* 0xffffffe000007812 */ /* 0x000fca00078ec0ff */
[----:B------:R-:W-:Y:S02]  /*00d0*/  IMAD.IADD R9, R7, 0x1, -R0 ;  /* 0x0000000107097824 */ /* 0x000fe400078e0a00 */
[----:B------:R-:W3:Y:S02]  /*00e0*/  LDG.E R0, desc[UR4][R2.64] ;  /* 0x0000000402007981 */ /* 0x000ee4000c1e1900 */
[----:B--2---:R-:W-:-:S06]  /*00f0*/  IMAD.WIDE R4, R9, 0x4, R4 ;  /* 0x0000000409047825 */ /* 0x004fcc00078e0204 */
[----:B------:R-:W3:Y:S02]  /*0100*/  LDG.E.EL R5, desc[UR4][R4.64] ;  /* 0x0000000404057981 */ /* 0x000ee4000c2e1900 */
[----:B---3--:R-:W-:-:S05]  /*0110*/  FADD R7, R0, R5 ;  /* 0x0000000500077221 */ /* 0x008fca0000000000 */
[----:B------:R-:W-:Y:S01]  /*0120*/  STG.E desc[UR4][R2.64], R7 ;  /* 0x0000000702007986 */ /* 0x000fe2000c101904 */
[----:B------:R-:W-:Y:S05]  /*0130*/  EXIT ;  /* 0x000000000000794d */ /* 0x000fea0003800000 */
.L_x_0:
[----:B------:R-:W-:-:S00]  /*0140*/  BRA `(.L_x_0) ;  /* 0xfffffffc00fc7947 */ /* 0x000fc0000383ffff */
[----:B------:R-:W-:-:S00]  /*0150*/  NOP ;  /* 0x0000000000007918 */ /* 0x000fc00000000000 */
        /* <DEDUP_REMOVED lines=10> */
.L_x_1:


//--------------------- .nv.constant0.triton_poi_fused_convolution_37 --------------------------
	.section	.nv.constant0.triton_poi_fused_convolution_37,"a",@progbits
	.sectionflags	@""
	.align	4
.nv.constant0.triton_poi_fused_convolution_37:
	.zero		548
